	.headerflags	@"EF_CUDA_TEXMODE_UNIFIED EF_CUDA_64BIT_ADDRESS EF_CUDA_ACCELERATORS EF_CUDA_SM90 EF_CUDA_VIRTUAL_SM(EF_CUDA_SM90)"
	.elftype	@"ET_EXEC"


//--------------------- .nv.info                  --------------------------
	.section	.nv.info,"",@"SHT_CUDA_INFO"
	.align	4


	//----- nvinfo : EIATTR_REGCOUNT
	.align		4
        /*0000*/ 	.byte	0x04, 0x2f
        /*0002*/ 	.short	(.L_1 - .L_0)
	.align		4
.L_0:
        /*0004*/ 	.word	index@(triton_poi_fused_cat_21)
        /*0008*/ 	.word	0x0000001c


	//----- nvinfo : EIATTR_MIN_STACK_SIZE
	.align		4
.L_1:
        /*000c*/ 	.byte	0x04, 0x12
        /*000e*/ 	.short	(.L_3 - .L_2)
	.align		4
.L_2:
        /*0010*/ 	.word	index@(triton_poi_fused_cat_21)
        /*0014*/ 	.word	0x00000000


	//----- nvinfo : EIATTR_FRAME_SIZE
	.align		4
.L_3:
        /*0018*/ 	.byte	0x04, 0x11
        /*001a*/ 	.short	(.L_5 - .L_4)
	.align		4
.L_4:
        /*001c*/ 	.word	index@(triton_poi_fused_cat_21)
        /*0020*/ 	.word	0x00000000


	//----- nvinfo : EIATTR_MIN_STACK_SIZE
	.align		4
.L_5:
        /*0024*/ 	.byte	0x04, 0x12
        /*0026*/ 	.short	(.L_7 - .L_6)
	.align		4
.L_6:
        /*0028*/ 	.word	index@(triton_poi_fused_cat_21)
        /*002c*/ 	.word	0x00000000
.L_7:


//--------------------- .nv.info.triton_poi_fused_cat_21 --------------------------
	.section	.nv.info.triton_poi_fused_cat_21,"",@"SHT_CUDA_INFO"
	.sectionflags	@""
	.align	4


	//----- nvinfo : EIATTR_CUDA_API_VERSION
	.align		4
        /*0000*/ 	.byte	0x04, 0x37
        /*0002*/ 	.short	(.L_9 - .L_8)
.L_8:
        /*0004*/ 	.word	0x0000007c


	//----- nvinfo : EIATTR_KPARAM_INFO
	.align		4
.L_9:
        /*0008*/ 	.byte	0x04, 0x17
        /*000a*/ 	.short	(.L_11 - .L_10)
.L_10:
        /*000c*/ 	.word	0x00000000
        /*0010*/ 	.short	0x0009
        /*0012*/ 	.short	0x0048
        /*0014*/ 	.byte	0x00, 0xf0, 0x11, 0x00


	//----- nvinfo : EIATTR_KPARAM_INFO
	.align		4
.L_11:
        /*0018*/ 	.byte	0x04, 0x17
        /*001a*/ 	.short	(.L_13 - .L_12)
.L_12:
        /*001c*/ 	.word	0x00000000
        /*0020*/ 	.short	0x0008
        /*0022*/ 	.short	0x0040
        /*0024*/ 	.byte	0x00, 0xf4, 0x21, 0x00


	//----- nvinfo : EIATTR_KPARAM_INFO
	.align		4
.L_13:
        /*0028*/ 	.byte	0x04, 0x17
        /*002a*/ 	.short	(.L_15 - .L_14)
.L_14:
        /*002c*/ 	.word	0x00000000
        /*0030*/ 	.short	0x0007
        /*0032*/ 	.short	0x0038
        /*0034*/ 	.byte	0x00, 0xf4, 0x21, 0x00


	//----- nvinfo : EIATTR_KPARAM_INFO
	.align		4
.L_15:
        /*0038*/ 	.byte	0x04, 0x17
        /*003a*/ 	.short	(.L_17 - .L_16)
.L_16:
        /*003c*/ 	.word	0x00000000
        /*0040*/ 	.short	0x0006
        /*0042*/ 	.short	0x0030
        /*0044*/ 	.byte	0x00, 0xf4, 0x21, 0x00


	//----- nvinfo : EIATTR_KPARAM_INFO
	.align		4
.L_17:
        /*0048*/ 	.byte	0x04, 0x17
        /*004a*/ 	.short	(.L_19 - .L_18)
.L_18:
        /*004c*/ 	.word	0x00000000
        /*0050*/ 	.short	0x0005
        /*0052*/ 	.short	0x0028
        /*0054*/ 	.byte	0x00, 0xf4, 0x21, 0x00


	//----- nvinfo : EIATTR_KPARAM_INFO
	.align		4
.L_19:
        /*0058*/ 	.byte	0x04, 0x17
        /*005a*/ 	.short	(.L_21 - .L_20)
.L_20:
        /*005c*/ 	.word	0x00000000
        /*0060*/ 	.short	0x0004
        /*0062*/ 	.short	0x0020
        /*0064*/ 	.byte	0x00, 0xf4, 0x21, 0x00


	//----- nvinfo : EIATTR_KPARAM_INFO
	.align		4
.L_21:
        /*0068*/ 	.byte	0x04, 0x17
        /*006a*/ 	.short	(.L_23 - .L_22)
.L_22:
        /*006c*/ 	.word	0x00000000
        /*0070*/ 	.short	0x0003
        /*0072*/ 	.short	0x0018
        /*0074*/ 	.byte	0x00, 0xf4, 0x21, 0x00


	//----- nvinfo : EIATTR_KPARAM_INFO
	.align		4
.L_23:
        /*0078*/ 	.byte	0x04, 0x17
        /*007a*/ 	.short	(.L_25 - .L_24)
.L_24:
        /*007c*/ 	.word	0x00000000
        /*0080*/ 	.short	0x0002
        /*0082*/ 	.short	0x0010
        /*0084*/ 	.byte	0x00, 0xf4, 0x21, 0x00


	//----- nvinfo : EIATTR_KPARAM_INFO
	.align		4
.L_25:
        /*0088*/ 	.byte	0x04, 0x17
        /*008a*/ 	.short	(.L_27 - .L_26)
.L_26:
        /*008c*/ 	.word	0x00000000
        /*0090*/ 	.short	0x0001
        /*0092*/ 	.short	0x0008
        /*0094*/ 	.byte	0x00, 0xf4, 0x21, 0x00


	//----- nvinfo : EIATTR_KPARAM_INFO
	.align		4
.L_27:
        /*0098*/ 	.byte	0x04, 0x17
        /*009a*/ 	.short	(.L_29 - .L_28)
.L_28:
        /*009c*/ 	.word	0x00000000
        /*00a0*/ 	.short	0x0000
        /*00a2*/ 	.short	0x0000
        /*00a4*/ 	.byte	0x00, 0xf4, 0x21, 0x00


	//----- nvinfo : EIATTR_SPARSE_MMA_MASK
	.align		4
.L_29:
        /*00a8*/ 	.byte	0x03, 0x50
        /*00aa*/ 	.short	0x0000


	//----- nvinfo : EIATTR_MAXREG_COUNT
	.align		4
        /*00ac*/ 	.byte	0x03, 0x1b
        /*00ae*/ 	.short	0x00ff


	//----- nvinfo : EIATTR_EXIT_INSTR_OFFSETS
	.align		4
        /*00b0*/ 	.byte	0x04, 0x1c
        /*00b2*/ 	.short	(.L_31 - .L_30)


	//   ....[0]....
.L_30:
        /*00b4*/ 	.word	0x00000980


	//----- nvinfo : EIATTR_REQNTID
	.align		4
.L_31:
        /*00b8*/ 	.byte	0x04, 0x10
        /*00ba*/ 	.short	(.L_33 - .L_32)
.L_32:
        /*00bc*/ 	.word	0x00000080
        /*00c0*/ 	.word	0x00000001
        /*00c4*/ 	.word	0x00000001


	//----- nvinfo : EIATTR_CBANK_PARAM_SIZE
	.align		4
.L_33:
        /*00c8*/ 	.byte	0x03, 0x19
        /*00ca*/ 	.short	0x004c


	//----- nvinfo : EIATTR_PARAM_CBANK
	.align		4
        /*00cc*/ 	.byte	0x04, 0x0a
        /*00ce*/ 	.short	(.L_35 - .L_34)
	.align		4
.L_34:
        /*00d0*/ 	.word	index@(.nv.constant0.triton_poi_fused_cat_21)
        /*00d4*/ 	.short	0x0210
        /*00d6*/ 	.short	0x004c


	//----- nvinfo : EIATTR_SW_WAR
	.align		4
.L_35:
        /*00d8*/ 	.byte	0x04, 0x36
        /*00da*/ 	.short	(.L_37 - .L_36)
.L_36:
        /*00dc*/ 	.word	0x00000008
.L_37:


//--------------------- .nv.callgraph             --------------------------
	.section	.nv.callgraph,"",@"SHT_CUDA_CALLGRAPH"
	.align	4
	.sectionentsize	8
	.align		4
        /*0000*/ 	.word	0x00000000
	.align		4
        /*0004*/ 	.word	0xffffffff
	.align		4
        /*0008*/ 	.word	0x00000000
	.align		4
        /*000c*/ 	.word	0xfffffffe
	.align		4
        /*0010*/ 	.word	0x00000000
	.align		4
        /*0014*/ 	.word	0xfffffffd
	.align		4
        /*0018*/ 	.word	0x00000000
	.align		4
        /*001c*/ 	.word	0xfffffffc


//--------------------- .text.triton_poi_fused_cat_21 --------------------------
	.section	.text.triton_poi_fused_cat_21,"ax",@progbits
	.align	128
        .global         triton_poi_fused_cat_21
        .type           triton_poi_fused_cat_21,@function
        .size           triton_poi_fused_cat_21,(.L_x_1 - triton_poi_fused_cat_21)
        .other          triton_poi_fused_cat_21,@"STO_CUDA_ENTRY STV_DEFAULT"
triton_poi_fused_cat_21:
.text.triton_poi_fused_cat_21:
[----:B------:R-:W-:Y:S01]  /*0000*/  LDC R1, c[0x0][0x28] ;  /* 0x00000a00ff017b82 */ /* 0x000fe20000000800 */
[----:B------:R-:W1:Y:S07]  /*0010*/  S2R R0, SR_TID.X ;  /* 0x0000000000007919 */ /* 0x000e6e0000002100 */
[----:B------:R-:W2:Y:S01]  /*0020*/  LDC.64 R4, c[0x0][0x218] ;  /* 0x00008600ff047b82 */ /* 0x000ea20000000a00 */
[----:B------:R-:W-:Y:S01]  /*0030*/  CS2R R14, SRZ ;  /* 0x00000000000e7805 */ /* 0x000fe2000001ff00 */
[----:B------:R-:W-:Y:S01]  /*0040*/  ULDC.64 UR4, c[0x0][0x208] ;  /* 0x0000820000047ab9 */ /* 0x000fe20000000a00 */
[----:B------:R-:W3:Y:S05]  /*0050*/  S2R R3, SR_CTAID.X ;  /* 0x0000000000037919 */ /* 0x000eea0000002500 */
[----:B------:R-:W4:Y:S08]  /*0060*/  LDC.64 R8, c[0x0][0x220] ;  /* 0x00008800ff087b82 */ /* 0x000f300000000a00 */
[----:B------:R-:W5:Y:S01]  /*0070*/  LDC.64 R22, c[0x0][0x230] ;  /* 0x00008c00ff167b82 */ /* 0x000f620000000a00 */
[----:B------:R-:W-:Y:S01]  /*0080*/  CS2R R10, SRZ ;  /* 0x00000000000a7805 */ /* 0x000fe2000001ff00 */
[----:B------:R-:W-:Y:S01]  /*0090*/  ULDC.64 UR6, c[0x0][0x228] ;  /* 0x00008a0000067ab9 */ /* 0x000fe20000000a00 */
[----:B-1----:R-:W-:-:S05]  /*00a0*/  IMAD.SHL.U32 R0, R0, 0x2, RZ ;  /* 0x0000000200007824 */ /* 0x002fca00078e00ff */
[----:B------:R-:W-:-:S05]  /*00b0*/  LOP3.LUT R0, R0, 0xfe, RZ, 0xc0, !PT ;  /* 0x000000fe00007812 */ /* 0x000fca00078ec0ff */
[----:B---3--:R-:W-:-:S05]  /*00c0*/  IMAD R3, R3, 0x100, R0 ;  /* 0x0000010003037824 */ /* 0x008fca00078e0200 */
[----:B------:R-:W-:-:S04]  /*00d0*/  SHF.R.S32.HI R0, RZ, 0x1f, R3 ;  /* 0x0000001fff007819 */ /* 0x000fc80000011403 */
[CC--:B------:R-:W-:Y:S02]  /*00e0*/  LEA.HI R2, R0.reuse, R3.reuse, RZ, 0x8 ;  /* 0x0000000300027211 */ /* 0x0c0fe400078f40ff */
[----:B------:R-:W-:Y:S02]  /*00f0*/  LEA.HI R0, R0, R3, RZ, 0x4 ;  /* 0x0000000300007211 */ /* 0x000fe400078f20ff */
[----:B------:R-:W-:Y:S02]  /*0100*/  SHF.R.S32.HI R13, RZ, 0x8, R2 ;  /* 0x00000008ff0d7819 */ /* 0x000fe40000011402 */
[----:B------:R-:W-:Y:S02]  /*0110*/  SHF.R.S32.HI R12, RZ, 0x4, R0 ;  /* 0x00000004ff0c7819 */ /* 0x000fe40000011400 */
[----:B------:R-:W-:Y:S01]  /*0120*/  LOP3.LUT R0, R0, 0xfffffff0, RZ, 0xc0, !PT ;  /* 0xfffffff000007812 */ /* 0x000fe200078ec0ff */
[----:B------:R-:W-:-:S05]  /*0130*/  IMAD.HI R6, R13, 0x2aaaaaab, RZ ;  /* 0x2aaaaaab0d067827 */ /* 0x000fca00078e02ff */
[----:B------:R-:W-:-:S04]  /*0140*/  SHF.R.U32.HI R7, RZ, 0x1f, R6 ;  /* 0x0000001fff077819 */ /* 0x000fc80000011606 */
[----:B------:R-:W-:Y:S02]  /*0150*/  LEA.HI R6, R6, R7, RZ, 0x1e ;  /* 0x0000000706067211 */ /* 0x000fe400078ff0ff */
[----:B------:R-:W-:-:S03]  /*0160*/  LEA.HI R7, R12, R12, RZ, 0x4 ;  /* 0x0000000c0c077211 */ /* 0x000fc600078f20ff */
[----:B------:R-:W-:Y:S01]  /*0170*/  IMAD R13, R6, -0x18, R13 ;  /* 0xffffffe8060d7824 */ /* 0x000fe200078e020d */
[----:B------:R-:W-:-:S04]  /*0180*/  LOP3.LUT R7, R7, 0xfffffff0, RZ, 0xc0, !PT ;  /* 0xfffffff007077812 */ /* 0x000fc800078ec0ff */
[----:B------:R-:W-:Y:S01]  /*0190*/  ISETP.GE.AND P0, PT, R13, 0xc, PT ;  /* 0x0000000c0d00780c */ /* 0x000fe20003f06270 */
[----:B------:R-:W-:-:S04]  /*01a0*/  IMAD.IADD R12, R12, 0x1, -R7 ;  /* 0x000000010c0c7824 */ /* 0x000fc800078e0a07 */
[----:B--2---:R-:W-:Y:S01]  /*01b0*/  IMAD.WIDE R16, R12, 0x8, R4 ;  /* 0x000000080c107825 */ /* 0x004fe200078e0204 */
[----:B------:R-:W-:-:S03]  /*01c0*/  CS2R R4, SRZ ;  /* 0x0000000000047805 */ /* 0x000fc6000001ff00 */
[----:B------:R-:W-:-:S04]  /*01d0*/  IMAD.IADD R0, R3, 0x1, -R0 ;  /* 0x0000000103007824 */ /* 0x000fc800078e0a00 */
[----:B------:R-:W2:Y:S01]  /*01e0*/  @!P0 LDG.E.EL.64 R14, desc[UR4][R16.64] ;  /* 0x00000004100e8981 */ /* 0x000ea2000c2e1b00 */
[----:B------:R-:W-:Y:S01]  /*01f0*/  CS2R R6, SRZ ;  /* 0x0000000000067805 */ /* 0x000fe2000001ff00 */
[----:B----4-:R-:W-:-:S05]  /*0200*/  IMAD.WIDE R18, R0, 0x8, R8 ;  /* 0x0000000800127825 */ /* 0x010fca00078e0208 */
[----:B------:R-:W3:Y:S01]  /*0210*/  @!P0 LDG.E.EL.128 R4, desc[UR4][R18.64] ;  /* 0x0000000412048981 */ /* 0x000ee2000c2e1d00 */
[----:B------:R-:W-:Y:S01]  /*0220*/  CS2R R8, SRZ ;  /* 0x0000000000087805 */ /* 0x000fe2000001ff00 */
[----:B-----5:R-:W-:-:S05]  /*0230*/  IMAD.WIDE R22, R0, 0x8, R22 ;  /* 0x0000000800167825 */ /* 0x020fca00078e0216 */
[----:B------:R-:W4:Y:S01]  /*0240*/  @!P0 LDG.E.EL.128 R8, desc[UR4][R22.64] ;  /* 0x0000000416088981 */ /* 0x000f22000c2e1d00 */
[----:B------:R-:W-:Y:S01]  /*0250*/  LOP3.LUT R2, R2, 0xffffff00, RZ, 0xc0, !PT ;  /* 0xffffff0002027812 */ /* 0x000fe200078ec0ff */
[----:B------:R-:W-:Y:S01]  /*0260*/  IMAD.MOV.U32 R24, RZ, RZ, RZ ;  /* 0x000000ffff187224 */ /* 0x000fe200078e00ff */
[----:B--2---:R-:W-:Y:S02]  /*0270*/  SEL R21, R15, RZ, !P0 ;  /* 0x000000ff0f157207 */ /* 0x004fe40004000000 */
[----:B------:R-:W-:Y:S02]  /*0280*/  SEL R17, R14, RZ, !P0 ;  /* 0x000000ff0e117207 */ /* 0x000fe40004000000 */
[----:B------:R-:W-:Y:S02]  /*0290*/  SHF.R.U32.HI R15, RZ, 0x1c, R21 ;  /* 0x0000001cff0f7819 */ /* 0x000fe40000011615 */
[----:B---3--:R-:W-:Y:S02]  /*02a0*/  SEL R20, R4, RZ, !P0 ;  /* 0x000000ff04147207 */ /* 0x008fe40004000000 */
[----:B------:R-:W-:-:S02]  /*02b0*/  LOP3.LUT R14, R15, 0x8, RZ, 0xc0, !PT ;  /* 0x000000080f0e7812 */ /* 0x000fc400078ec0ff */
[----:B------:R-:W-:Y:S02]  /*02c0*/  SEL R19, R5, RZ, !P0 ;  /* 0x000000ff05137207 */ /* 0x000fe40004000000 */
[----:B------:R-:W-:Y:S02]  /*02d0*/  IADD3 R4, P1, R14, R17, RZ ;  /* 0x000000110e047210 */ /* 0x000fe40007f3e0ff */
[----:B------:R-:W-:Y:S02]  /*02e0*/  SEL R7, R7, RZ, !P0 ;  /* 0x000000ff07077207 */ /* 0x000fe40004000000 */
[----:B------:R-:W-:Y:S01]  /*02f0*/  SHF.R.U32.HI R17, RZ, 0x1a, R19 ;  /* 0x0000001aff117819 */ /* 0x000fe20000011613 */
[----:B------:R-:W-:Y:S01]  /*0300*/  IMAD.X R5, RZ, RZ, R21, P1 ;  /* 0x000000ffff057224 */ /* 0x000fe200008e0615 */
[----:B------:R-:W-:Y:S01]  /*0310*/  SEL R18, R6, RZ, !P0 ;  /* 0x000000ff06127207 */ /* 0x000fe20004000000 */
[----:B------:R-:W-:Y:S01]  /*0320*/  IMAD.SHL.U32 R21, R13, 0x40, RZ ;  /* 0x000000400d157824 */ /* 0x000fe200078e00ff */
[----:B------:R-:W-:-:S02]  /*0330*/  LEA R16, P2, R20, UR6, 0x2 ;  /* 0x0000000614107c11 */ /* 0x000fc4000f8410ff */
[C---:B------:R-:W-:Y:S01]  /*0340*/  SHF.L.U64.HI R5, R4.reuse, 0x5, R5 ;  /* 0x0000000504057819 */ /* 0x040fe20000010205 */
[----:B------:R-:W-:Y:S01]  /*0350*/  IMAD.SHL.U32 R4, R4, 0x20, RZ ;  /* 0x0000002004047824 */ /* 0x000fe200078e00ff */
[----:B------:R-:W-:Y:S02]  /*0360*/  SHF.R.U32.HI R15, RZ, 0x1a, R7 ;  /* 0x0000001aff0f7819 */ /* 0x000fe40000011607 */
[----:B------:R-:W-:Y:S02]  /*0370*/  LOP3.LUT R17, R17, 0x20, RZ, 0xc0, !PT ;  /* 0x0000002011117812 */ /* 0x000fe400078ec0ff */
[----:B------:R-:W-:Y:S02]  /*0380*/  LEA R14, P1, R18, UR6, 0x2 ;  /* 0x00000006120e7c11 */ /* 0x000fe4000f8210ff */
[----:B------:R-:W-:Y:S02]  /*0390*/  LOP3.LUT R15, R15, 0x20, RZ, 0xc0, !PT ;  /* 0x000000200f0f7812 */ /* 0x000fe400078ec0ff */
[----:B------:R-:W-:-:S02]  /*03a0*/  LEA.HI.X R20, R20, UR7, R19, 0x2, P2 ;  /* 0x0000000714147c11 */ /* 0x000fc400090f1413 */
[----:B------:R-:W-:Y:S02]  /*03b0*/  IADD3 R16, P4, P3, R4, R16, R17 ;  /* 0x0000001004107210 */ /* 0x000fe40007b9e011 */
[----:B----4-:R-:W-:Y:S02]  /*03c0*/  SEL R19, R9, RZ, !P0 ;  /* 0x000000ff09137207 */ /* 0x010fe40004000000 */
[----:B------:R-:W-:Y:S02]  /*03d0*/  SEL R17, R11, RZ, !P0 ;  /* 0x000000ff0b117207 */ /* 0x000fe40004000000 */
[----:B------:R-:W-:Y:S01]  /*03e0*/  LEA.HI.X R18, R18, UR7, R7, 0x2, P1 ;  /* 0x0000000712127c11 */ /* 0x000fe200088f1407 */
[----:B------:R-:W-:Y:S01]  /*03f0*/  IMAD.HI R7, R3, 0x2aaaaaab, RZ ;  /* 0x2aaaaaab03077827 */ /* 0x000fe200078e02ff */
[----:B------:R-:W-:Y:S02]  /*0400*/  IADD3 R14, P2, P1, R4, R14, R15 ;  /* 0x0000000e040e7210 */ /* 0x000fe4000795e00f */
[----:B------:R-:W-:-:S02]  /*0410*/  SEL R8, R8, RZ, !P0 ;  /* 0x000000ff08087207 */ /* 0x000fc40004000000 */
[----:B------:R-:W-:Y:S02]  /*0420*/  SEL R22, R10, RZ, !P0 ;  /* 0x000000ff0a167207 */ /* 0x000fe40004000000 */
[----:B------:R-:W-:Y:S02]  /*0430*/  SHF.R.U32.HI R15, RZ, 0x1a, R19 ;  /* 0x0000001aff0f7819 */ /* 0x000fe40000011613 */
[----:B------:R-:W-:Y:S02]  /*0440*/  SHF.R.U32.HI R9, RZ, 0x1a, R17 ;  /* 0x0000001aff097819 */ /* 0x000fe40000011611 */
[----:B------:R-:W-:Y:S02]  /*0450*/  LEA R6, P5, R8, UR6, 0x2 ;  /* 0x0000000608067c11 */ /* 0x000fe4000f8a10ff */
[----:B------:R-:W-:Y:S02]  /*0460*/  LEA R11, P6, R22, UR6, 0x2 ;  /* 0x00000006160b7c11 */ /* 0x000fe4000f8c10ff */
[----:B------:R-:W-:-:S02]  /*0470*/  LOP3.LUT R15, R15, 0x20, RZ, 0xc0, !PT ;  /* 0x000000200f0f7812 */ /* 0x000fc400078ec0ff */
[----:B------:R-:W-:Y:S02]  /*0480*/  SHF.R.U32.HI R10, RZ, 0x1f, R7 ;  /* 0x0000001fff0a7819 */ /* 0x000fe40000011607 */
[----:B------:R-:W-:Y:S02]  /*0490*/  LOP3.LUT R9, R9, 0x20, RZ, 0xc0, !PT ;  /* 0x0000002009097812 */ /* 0x000fe400078ec0ff */
[----:B------:R-:W-:Y:S02]  /*04a0*/  LEA.HI.X R8, R8, UR7, R19, 0x2, P5 ;  /* 0x0000000708087c11 */ /* 0x000fe4000a8f1413 */
[----:B------:R-:W-:Y:S01]  /*04b0*/  LEA.HI.X R22, R22, UR7, R17, 0x2, P6 ;  /* 0x0000000716167c11 */ /* 0x000fe2000b0f1411 */
[----:B------:R-:W-:Y:S01]  /*04c0*/  ULDC.64 UR6, c[0x0][0x248] ;  /* 0x0000920000067ab9 */ /* 0x000fe20000000a00 */
[----:B------:R-:W-:Y:S02]  /*04d0*/  IADD3 R6, P5, P6, R4, R6, R15 ;  /* 0x0000000604067210 */ /* 0x000fe40007ebe00f */
[----:B------:R-:W-:-:S02]  /*04e0*/  IADD3.X R17, R5, R20, RZ, P4, P3 ;  /* 0x0000001405117210 */ /* 0x000fc400027e64ff */
[----:B------:R-:W-:Y:S02]  /*04f0*/  IADD3 R4, P3, P4, R4, R11, R9 ;  /* 0x0000000b04047210 */ /* 0x000fe40007c7e009 */
[----:B------:R-:W-:Y:S01]  /*0500*/  LEA.HI.SX32 R20, R7, R10, 0x16 ;  /* 0x0000000a07147211 */ /* 0x000fe200078fb2ff */
[----:B------:R-:W-:Y:S01]  /*0510*/  IMAD.WIDE R16, R21, 0x4, R16 ;  /* 0x0000000415107825 */ /* 0x000fe200078e0210 */
[----:B------:R-:W1:Y:S01]  /*0520*/  LDC.64 R10, c[0x0][0x210] ;  /* 0x00008400ff0a7b82 */ /* 0x000e620000000a00 */
[C---:B------:R-:W-:Y:S02]  /*0530*/  IADD3.X R7, R5.reuse, R8, RZ, P5, P6 ;  /* 0x0000000805077210 */ /* 0x040fe40002fec4ff */
[C---:B------:R-:W-:Y:S01]  /*0540*/  IADD3.X R15, R5.reuse, R18, RZ, P2, P1 ;  /* 0x00000012050f7210 */ /* 0x040fe200017e24ff */
[C---:B------:R-:W-:Y:S01]  /*0550*/  IMAD R19, R20.reuse, 0x300, RZ ;  /* 0x0000030014137824 */ /* 0x040fe200078e02ff */
[----:B------:R-:W-:Y:S01]  /*0560*/  IADD3.X R5, R5, R22, RZ, P3, P4 ;  /* 0x0000001605057210 */ /* 0x000fe20001fe84ff */
[----:B------:R-:W-:-:S02]  /*0570*/  IMAD R25, R20, -0x1800, R3 ;  /* 0xffffe80014197824 */ /* 0x000fc400078e0203 */
[----:B------:R-:W2:Y:S01]  /*0580*/  LDC.64 R8, c[0x0][0x238] ;  /* 0x00008e00ff087b82 */ /* 0x000ea20000000a00 */
[----:B------:R-:W-:Y:S02]  /*0590*/  IMAD R20, R20, 0xc00, RZ ;  /* 0x00000c0014147824 */ /* 0x000fe400078e02ff */
[----:B------:R-:W-:-:S04]  /*05a0*/  IMAD.WIDE R14, R21, 0x4, R14 ;  /* 0x00000004150e7825 */ /* 0x000fc800078e020e */
[C---:B------:R-:W-:Y:S01]  /*05b0*/  IMAD.WIDE R6, R21.reuse, 0x4, R6 ;  /* 0x0000000415067825 */ /* 0x040fe200078e0206 */
[----:B------:R-:W3:Y:S03]  /*05c0*/  LDC.64 R22, c[0x0][0x240] ;  /* 0x00009000ff167b82 */ /* 0x000ee60000000a00 */
[----:B------:R-:W-:-:S04]  /*05d0*/  IMAD.WIDE R4, R21, 0x4, R4 ;  /* 0x0000000415047825 */ /* 0x000fc800078e0204 */
[----:B------:R-:W-:Y:S02]  /*05e0*/  IMAD.MOV.U32 R18, RZ, RZ, RZ ;  /* 0x000000ffff127224 */ /* 0x000fe400078e00ff */
[----:B------:R-:W-:Y:S02]  /*05f0*/  IMAD.IADD R25, R25, 0x1, R20 ;  /* 0x0000000119197824 */ /* 0x000fe400078e0214 */
[----:B------:R-:W-:Y:S01]  /*0600*/  IMAD.WIDE R16, R19, 0x4, R16 ;  /* 0x0000000413107825 */ /* 0x000fe200078e0210 */
[----:B------:R-:W-:-:S03]  /*0610*/  ISETP.GT.AND P1, PT, R13, 0xb, PT ;  /* 0x0000000b0d00780c */ /* 0x000fc60003f24270 */
[C---:B------:R-:W-:Y:S01]  /*0620*/  IMAD.WIDE R14, R19.reuse, 0x4, R14 ;  /* 0x00000004130e7825 */ /* 0x040fe200078e020e */
[----:B------:R2:W4:Y:S03]  /*0630*/  @!P0 LDG.E.EL R18, desc[UR4][R16.64] ;  /* 0x0000000410128981 */ /* 0x000526000c2e1900 */
[----:B------:R-:W-:-:S04]  /*0640*/  IMAD.WIDE R6, R19, 0x4, R6 ;  /* 0x0000000413067825 */ /* 0x000fc800078e0206 */
[----:B------:R-:W-:Y:S01]  /*0650*/  IMAD.WIDE R4, R19, 0x4, R4 ;  /* 0x0000000413047825 */ /* 0x000fe200078e0204 */
[----:B------:R-:W5:Y:S03]  /*0660*/  @!P0 LDG.E.EL R24, desc[UR4][R6.64] ;  /* 0x0000000406188981 */ /* 0x000f66000c2e1900 */
[----:B------:R-:W-:Y:S02]  /*0670*/  IMAD.MOV.U32 R21, RZ, RZ, RZ ;  /* 0x000000ffff157224 */ /* 0x000fe400078e00ff */
[----:B------:R-:W-:Y:S02]  /*0680*/  IMAD.MOV.U32 R19, RZ, RZ, RZ ;  /* 0x000000ffff137224 */ /* 0x000fe400078e00ff */
[----:B-1----:R-:W-:Y:S02]  /*0690*/  IMAD.WIDE R10, R25, 0x4, R10 ;  /* 0x00000004190a7825 */ /* 0x002fe400078e020a */
[----:B------:R-:W5:Y:S02]  /*06a0*/  @!P0 LDG.E.EL R21, desc[UR4][R14.64] ;  /* 0x000000040e158981 */ /* 0x000f64000c2e1900 */
[----:B------:R-:W-:-:S02]  /*06b0*/  IMAD.IADD R25, R3, 0x1, -R2 ;  /* 0x0000000103197824 */ /* 0x000fc400078e0a02 */
[----:B------:R-:W-:Y:S02]  /*06c0*/  IMAD.SHL.U32 R13, R13, 0x100, RZ ;  /* 0x000001000d0d7824 */ /* 0x000fe400078e00ff */
[----:B--2---:R-:W-:Y:S01]  /*06d0*/  IMAD.WIDE R16, R0, 0x4, R8 ;  /* 0x0000000400107825 */ /* 0x004fe200078e0208 */
[----:B------:R-:W-:Y:S02]  /*06e0*/  CS2R R8, SRZ ;  /* 0x0000000000087805 */ /* 0x000fe4000001ff00 */
[--C-:B------:R-:W-:Y:S01]  /*06f0*/  SHF.R.S32.HI R2, RZ, 0x1f, R20.reuse ;  /* 0x0000001fff027819 */ /* 0x100fe20000011414 */
[----:B------:R1:W2:Y:S01]  /*0700*/  @!P0 LDG.E.EL R19, desc[UR4][R4.64] ;  /* 0x0000000404138981 */ /* 0x0002a2000c2e1900 */
[----:B------:R-:W-:Y:S02]  /*0710*/  IADD3 R20, P2, P3, R13, R25, R20 ;  /* 0x000000190d147210 */ /* 0x000fe40007b5e014 */
[----:B------:R-:W-:Y:S01]  /*0720*/  SHF.R.S32.HI R25, RZ, 0x1f, R25 ;  /* 0x0000001fff197819 */ /* 0x000fe20000011419 */
[----:B------:R4:W2:Y:S01]  /*0730*/  @!P0 LDG.E.EL.64 R8, desc[UR4][R16.64] ;  /* 0x0000000410088981 */ /* 0x0008a2000c2e1b00 */
[----:B------:R-:W-:Y:S01]  /*0740*/  SHF.R.S32.HI R13, RZ, 0x1f, R13 ;  /* 0x0000001fff0d7819 */ /* 0x000fe2000001140d */
[----:B------:R-:W-:Y:S01]  /*0750*/  IMAD.MOV.U32 R0, RZ, RZ, RZ ;  /* 0x000000ffff007224 */ /* 0x000fe200078e00ff */
[----:B-1----:R-:W-:-:S02]  /*0760*/  CS2R R4, SRZ ;  /* 0x0000000000047805 */ /* 0x002fc4000001ff00 */
[----:B------:R-:W-:Y:S01]  /*0770*/  IADD3.X R13, R13, R25, R2, P2, P3 ;  /* 0x000000190d0d7210 */ /* 0x000fe200017e6402 */
[----:B------:R-:W-:Y:S02]  /*0780*/  IMAD.MOV.U32 R2, RZ, RZ, RZ ;  /* 0x000000ffff027224 */ /* 0x000fe400078e00ff */
[----:B---3--:R-:W-:Y:S01]  /*0790*/  IMAD.WIDE R22, R12, 0x4, R22 ;  /* 0x000000040c167825 */ /* 0x008fe200078e0216 */
[C---:B------:R-:W-:Y:S01]  /*07a0*/  LEA R14, P2, R20.reuse, UR6, 0x2 ;  /* 0x00000006140e7c11 */ /* 0x040fe2000f8410ff */
[----:B------:R1:W3:Y:S01]  /*07b0*/  @!P0 LDG.E.64 R4, desc[UR4][R10.64] ;  /* 0x000000040a048981 */ /* 0x0002e2000c1e1b00 */
[----:B------:R-:W-:Y:S02]  /*07c0*/  CS2R R6, SRZ ;  /* 0x0000000000067805 */ /* 0x000fe4000001ff00 */
[----:B------:R-:W-:Y:S01]  /*07d0*/  LEA.HI.X R15, R20, UR7, R13, 0x2, P2 ;  /* 0x00000007140f7c11 */ /* 0x000fe200090f140d */
[----:B------:R-:W3:Y:S01]  /*07e0*/  @!P0 LDG.E.EL R0, desc[UR4][R22.64] ;  /* 0x0000000416008981 */ /* 0x000ee2000c2e1900 */
[----:B------:R-:W1:Y:S03]  /*07f0*/  LDC.64 R12, c[0x0][0x250] ;  /* 0x00009400ff0c7b82 */ /* 0x000e660000000a00 */
[----:B------:R-:W3:Y:S04]  /*0800*/  @!P0 LDG.E.EL R2, desc[UR4][R22.64] ;  /* 0x0000000416028981 */ /* 0x000ee8000c2e1900 */
[----:B------:R-:W3:Y:S01]  /*0810*/  @P1 LDG.E.64 R6, desc[UR4][R14.64+-0x3000] ;  /* 0xffd000040e061981 */ /* 0x000ee2000c1e1b00 */
[----:B-1----:R-:W-:Y:S01]  /*0820*/  IMAD.WIDE R12, R3, 0x4, R12 ;  /* 0x00000004030c7825 */ /* 0x002fe200078e020c */
[----:B----4-:R-:W-:-:S02]  /*0830*/  SEL R17, R18, RZ, !P0 ;  /* 0x000000ff12117207 */ /* 0x010fc40004000000 */
[----:B-----5:R-:W-:Y:S02]  /*0840*/  SEL R24, R24, RZ, !P0 ;  /* 0x000000ff18187207 */ /* 0x020fe40004000000 */
[----:B------:R-:W-:-:S03]  /*0850*/  SEL R10, R21, RZ, !P0 ;  /* 0x000000ff150a7207 */ /* 0x000fc60004000000 */
[----:B------:R-:W-:Y:S01]  /*0860*/  FADD R24, -R17, R24 ;  /* 0x0000001811187221 */ /* 0x000fe20000000100 */
[----:B--2---:R-:W-:Y:S02]  /*0870*/  SEL R19, R19, RZ, !P0 ;  /* 0x000000ff13137207 */ /* 0x004fe40004000000 */
[----:B------:R-:W-:-:S03]  /*0880*/  SEL R8, R8, RZ, !P0 ;  /* 0x000000ff08087207 */ /* 0x000fc60004000000 */
[----:B------:R-:W-:Y:S01]  /*0890*/  FADD R19, -R10, R19 ;  /* 0x000000130a137221 */ /* 0x000fe20000000100 */
[----:B------:R-:W-:Y:S01]  /*08a0*/  SEL R9, R9, RZ, !P0 ;  /* 0x000000ff09097207 */ /* 0x000fe20004000000 */
[----:B------:R-:W-:-:S04]  /*08b0*/  FFMA R8, R24, R8, R17 ;  /* 0x0000000818087223 */ /* 0x000fc80000000011 */
[----:B------:R-:W-:Y:S01]  /*08c0*/  FFMA R9, R19, R9, R10 ;  /* 0x0000000913097223 */ /* 0x000fe2000000000a */
[----:B---3--:R-:W-:Y:S02]  /*08d0*/  SEL R11, R4, RZ, !P0 ;  /* 0x000000ff040b7207 */ /* 0x008fe40004000000 */
[----:B------:R-:W-:Y:S02]  /*08e0*/  SEL R5, R5, RZ, !P0 ;  /* 0x000000ff05057207 */ /* 0x000fe40004000000 */
[----:B------:R-:W-:Y:S01]  /*08f0*/  SEL R4, R0, RZ, !P0 ;  /* 0x000000ff00047207 */ /* 0x000fe20004000000 */
[----:B------:R-:W-:Y:S02]  /*0900*/  FADD R8, -R11, R8 ;  /* 0x000000080b087221 */ /* 0x000fe40000000100 */
[----:B------:R-:W-:Y:S01]  /*0910*/  FADD R0, -R5, R9 ;  /* 0x0000000905007221 */ /* 0x000fe20000000100 */
[----:B------:R-:W-:Y:S01]  /*0920*/  SEL R2, R2, RZ, !P0 ;  /* 0x000000ff02027207 */ /* 0x000fe20004000000 */
[----:B------:R-:W-:Y:S01]  /*0930*/  FFMA R4, R8, R4, R11 ;  /* 0x0000000408047223 */ /* 0x000fe2000000000b */
[----:B------:R-:W-:-:S03]  /*0940*/  @P0 SEL R4, R6, RZ, P1 ;  /* 0x000000ff06040207 */ /* 0x000fc60000800000 */
[----:B------:R-:W-:Y:S01]  /*0950*/  FFMA R5, R0, R2, R5 ;  /* 0x0000000200057223 */ /* 0x000fe20000000005 */
[----:B------:R-:W-:-:S05]  /*0960*/  @P0 SEL R5, R7, RZ, P1 ;  /* 0x000000ff07050207 */ /* 0x000fca0000800000 */
[----:B------:R-:W-:Y:S01]  /*0970*/  STG.E.64 desc[UR4][R12.64], R4 ;  /* 0x000000040c007986 */ /* 0x000fe2000c101b04 */
[----:B------:R-:W-:Y:S05]  /*0980*/  EXIT ;  /* 0x000000000000794d */ /* 0x000fea0003800000 */
.L_x_0:
[----:B------:R-:W-:-:S00]  /*0990*/  BRA `(.L_x_0) ;  /* 0xfffffffc00fc7947 */ /* 0x000fc0000383ffff */
[----:B------:R-:W-:-:S00]  /*09a0*/  NOP ;  /* 0x0000000000007918 */ /* 0x000fc00000000000 */
        /* <DEDUP_REMOVED lines=13> */
.L_x_1:


//--------------------- .nv.constant0.triton_poi_fused_cat_21 --------------------------
	.section	.nv.constant0.triton_poi_fused_cat_21,"a",@progbits
	.sectionflags	@""
	.align	4
.nv.constant0.triton_poi_fused_cat_21:
	.zero		604
